//
// Generated by NVIDIA NVVM Compiler
//
// Compiler Build ID: CL-36424714
// Cuda compilation tools, release 13.0, V13.0.88
// Based on NVVM 20.0.0
//

.version 9.0
.target sm_100
.address_size 64

	// .globl	_Z32ldmatrix_load_correctness_kernelPKtPiS1_S1_
// _ZZ32ldmatrix_load_correctness_kernelPKtPiS1_S1_E2sA has been demoted

.visible .entry _Z32ldmatrix_load_correctness_kernelPKtPiS1_S1_(
	.param .u64 .ptr .align 1 _Z32ldmatrix_load_correctness_kernelPKtPiS1_S1__param_0,
	.param .u64 .ptr .align 1 _Z32ldmatrix_load_correctness_kernelPKtPiS1_S1__param_1,
	.param .u64 .ptr .align 1 _Z32ldmatrix_load_correctness_kernelPKtPiS1_S1__param_2,
	.param .u64 .ptr .align 1 _Z32ldmatrix_load_correctness_kernelPKtPiS1_S1__param_3
)
{
	.reg .pred 	%p<9>;
	.reg .b16 	%rs<9>;
	.reg .b32 	%r<96>;
	.reg .b64 	%rd<31>;
	// demoted variable
	.shared .align 2 .b8 _ZZ32ldmatrix_load_correctness_kernelPKtPiS1_S1_E2sA[512];
	ld.param.u64 	%rd4, [_Z32ldmatrix_load_correctness_kernelPKtPiS1_S1__param_0];
	ld.param.u64 	%rd5, [_Z32ldmatrix_load_correctness_kernelPKtPiS1_S1__param_1];
	ld.param.u64 	%rd6, [_Z32ldmatrix_load_correctness_kernelPKtPiS1_S1__param_2];
	ld.param.u64 	%rd7, [_Z32ldmatrix_load_correctness_kernelPKtPiS1_S1__param_3];
	cvta.to.global.u64 	%rd1, %rd7;
	cvta.to.global.u64 	%rd8, %rd6;
	cvta.to.global.u64 	%rd9, %rd5;
	mov.u32 	%r23, %tid.x;
	and.b32  	%r24, %r23, 31;
	and.b32  	%r25, %r23, 15;
	cvta.to.global.u64 	%rd10, %rd4;
	and.b32  	%r26, %r23, 16;
	shl.b32 	%r27, %r23, 1;
	cvt.u64.u32 	%rd11, %r27;
	and.b64  	%rd12, %rd11, 62;
	add.s64 	%rd13, %rd10, %rd12;
	ld.global.nc.u16 	%rs1, [%rd13];
	mov.u32 	%r28, _ZZ32ldmatrix_load_correctness_kernelPKtPiS1_S1_E2sA;
	or.b32  	%r29, %r25, %r26;
	shl.b32 	%r30, %r29, 1;
	add.s32 	%r31, %r28, %r30;
	st.shared.u16 	[%r31], %rs1;
	ld.global.nc.u16 	%rs2, [%rd13+64];
	st.shared.u16 	[%r31+64], %rs2;
	ld.global.nc.u16 	%rs3, [%rd13+128];
	st.shared.u16 	[%r31+128], %rs3;
	or.b32  	%r32, %r24, 96;
	and.b32  	%r33, %r32, 112;
	ld.global.nc.u16 	%rs4, [%rd13+192];
	or.b32  	%r34, %r33, %r25;
	shl.b32 	%r35, %r34, 1;
	add.s32 	%r36, %r28, %r35;
	st.shared.u16 	[%r36], %rs4;
	ld.global.nc.u16 	%rs5, [%rd13+256];
	st.shared.u16 	[%r31+256], %rs5;
	or.b32  	%r37, %r24, 160;
	and.b32  	%r38, %r37, 176;
	ld.global.nc.u16 	%rs6, [%rd13+320];
	or.b32  	%r39, %r38, %r25;
	shl.b32 	%r40, %r39, 1;
	add.s32 	%r41, %r28, %r40;
	st.shared.u16 	[%r41], %rs6;
	or.b32  	%r42, %r24, 192;
	and.b32  	%r43, %r42, 208;
	ld.global.nc.u16 	%rs7, [%rd13+384];
	or.b32  	%r44, %r43, %r25;
	shl.b32 	%r45, %r44, 1;
	add.s32 	%r46, %r28, %r45;
	st.shared.u16 	[%r46], %rs7;
	or.b32  	%r47, %r24, 224;
	and.b32  	%r48, %r47, 240;
	ld.global.nc.u16 	%rs8, [%rd13+448];
	or.b32  	%r49, %r48, %r25;
	shl.b32 	%r50, %r49, 1;
	add.s32 	%r51, %r28, %r50;
	st.shared.u16 	[%r51], %rs8;
	bar.sync 	0;
	shl.b32 	%r52, %r23, 5;
	and.b32  	%r53, %r52, 480;
	or.b32  	%r54, %r53, %r26;
	add.s32 	%r22, %r28, %r54;
	// begin inline asm
	ldmatrix.sync.aligned.m8n8.x4.trans.shared.b16 {%r18,%r19,%r20,%r21}, [%r22];

	// end inline asm
	shr.u32 	%r5, %r18, 16;
	shr.u32 	%r6, %r19, 16;
	shr.u32 	%r7, %r20, 16;
	shr.u32 	%r8, %r21, 16;
	shl.b32 	%r55, %r23, 3;
	and.b32  	%r56, %r55, 248;
	mul.lo.s32 	%r9, %r24, 100;
	shr.u32 	%r57, %r18, 4;
	and.b32  	%r58, %r57, 4095;
	and.b32  	%r10, %r18, 15;
	mul.wide.u32 	%rd14, %r56, 4;
	add.s64 	%rd2, %rd9, %rd14;
	st.global.u32 	[%rd2], %r58;
	add.s64 	%rd3, %rd8, %rd14;
	st.global.u32 	[%rd3], %r10;
	and.b32  	%r59, %r18, 65280;
	setp.ne.s32 	%p1, %r59, 0;
	@%p1 bra 	$L__BB0_2;
	and.b32  	%r60, %r18, 240;
	or.b32  	%r61, %r60, %r10;
	mul.wide.u32 	%rd15, %r61, 4;
	add.s64 	%rd16, %rd1, %rd15;
	st.global.u32 	[%rd16], %r9;
$L__BB0_2:
	shr.u32 	%r62, %r18, 20;
	and.b32  	%r11, %r5, 15;
	st.global.u32 	[%rd2+4], %r62;
	st.global.u32 	[%rd3+4], %r11;
	setp.gt.u32 	%p2, %r18, 16777215;
	@%p2 bra 	$L__BB0_4;
	add.s32 	%r63, %r9, 1;
	and.b32  	%r64, %r5, 240;
	or.b32  	%r65, %r64, %r11;
	mul.wide.u32 	%rd17, %r65, 4;
	add.s64 	%rd18, %rd1, %rd17;
	st.global.u32 	[%rd18], %r63;
$L__BB0_4:
	shr.u32 	%r66, %r19, 4;
	and.b32  	%r67, %r66, 4095;
	and.b32  	%r12, %r19, 15;
	st.global.u32 	[%rd2+8], %r67;
	st.global.u32 	[%rd3+8], %r12;
	and.b32  	%r68, %r19, 65280;
	setp.ne.s32 	%p3, %r68, 0;
	@%p3 bra 	$L__BB0_6;
	add.s32 	%r69, %r9, 2;
	and.b32  	%r70, %r19, 240;
	or.b32  	%r71, %r70, %r12;
	mul.wide.u32 	%rd19, %r71, 4;
	add.s64 	%rd20, %rd1, %rd19;
	st.global.u32 	[%rd20], %r69;
$L__BB0_6:
	shr.u32 	%r72, %r19, 20;
	and.b32  	%r13, %r6, 15;
	st.global.u32 	[%rd2+12], %r72;
	st.global.u32 	[%rd3+12], %r13;
	setp.gt.u32 	%p4, %r19, 16777215;
	@%p4 bra 	$L__BB0_8;
	add.s32 	%r73, %r9, 3;
	and.b32  	%r74, %r6, 240;
	or.b32  	%r75, %r74, %r13;
	mul.wide.u32 	%rd21, %r75, 4;
	add.s64 	%rd22, %rd1, %rd21;
	st.global.u32 	[%rd22], %r73;
$L__BB0_8:
	shr.u32 	%r76, %r20, 4;
	and.b32  	%r77, %r76, 4095;
	and.b32  	%r14, %r20, 15;
	st.global.u32 	[%rd2+16], %r77;
	st.global.u32 	[%rd3+16], %r14;
	and.b32  	%r78, %r20, 65280;
	setp.ne.s32 	%p5, %r78, 0;
	@%p5 bra 	$L__BB0_10;
	add.s32 	%r79, %r9, 4;
	and.b32  	%r80, %r20, 240;
	or.b32  	%r81, %r80, %r14;
	mul.wide.u32 	%rd23, %r81, 4;
	add.s64 	%rd24, %rd1, %rd23;
	st.global.u32 	[%rd24], %r79;
$L__BB0_10:
	shr.u32 	%r82, %r20, 20;
	and.b32  	%r15, %r7, 15;
	st.global.u32 	[%rd2+20], %r82;
	st.global.u32 	[%rd3+20], %r15;
	setp.gt.u32 	%p6, %r20, 16777215;
	@%p6 bra 	$L__BB0_12;
	add.s32 	%r83, %r9, 5;
	and.b32  	%r84, %r7, 240;
	or.b32  	%r85, %r84, %r15;
	mul.wide.u32 	%rd25, %r85, 4;
	add.s64 	%rd26, %rd1, %rd25;
	st.global.u32 	[%rd26], %r83;
$L__BB0_12:
	shr.u32 	%r86, %r21, 4;
	and.b32  	%r87, %r86, 4095;
	and.b32  	%r16, %r21, 15;
	st.global.u32 	[%rd2+24], %r87;
	st.global.u32 	[%rd3+24], %r16;
	and.b32  	%r88, %r21, 65280;
	setp.ne.s32 	%p7, %r88, 0;
	@%p7 bra 	$L__BB0_14;
	add.s32 	%r89, %r9, 6;
	and.b32  	%r90, %r21, 240;
	or.b32  	%r91, %r90, %r16;
	mul.wide.u32 	%rd27, %r91, 4;
	add.s64 	%rd28, %rd1, %rd27;
	st.global.u32 	[%rd28], %r89;
$L__BB0_14:
	shr.u32 	%r92, %r21, 20;
	and.b32  	%r17, %r8, 15;
	st.global.u32 	[%rd2+28], %r92;
	st.global.u32 	[%rd3+28], %r17;
	setp.gt.u32 	%p8, %r21, 16777215;
	@%p8 bra 	$L__BB0_16;
	add.s32 	%r93, %r9, 7;
	and.b32  	%r94, %r8, 240;
	or.b32  	%r95, %r94, %r17;
	mul.wide.u32 	%rd29, %r95, 4;
	add.s64 	%rd30, %rd1, %rd29;
	st.global.u32 	[%rd30], %r93;
$L__BB0_16:
	ret;

}


// ===== COMPILED SASS (sm_100) =====

	.target	sm_100

	.elftype	@"ET_EXEC"


//--------------------- .note.nv.tkinfo           --------------------------
	.section	.note.nv.tkinfo,"",@"SHT_NOTE"
	.sectionflags	@"SHF_NOTE_NV_TKINFO"
	.tkinfo
        /*0018*/ 	.word	0x00000002
        /*0030*/ 	.string	""
        /*0030*/ 	.string	"ptxas"
        /*0030*/ 	.string	"Cuda compilation tools, release 13.0, V13.0.88"
        /*0030*/ 	.string	"Build cuda_13.0.r13.0/compiler.36424714_0"
        /*0030*/ 	.string	"-arch sm_100 -m 64 "



//--------------------- .note.nv.cuinfo           --------------------------
	.section	.note.nv.cuinfo,"",@"SHT_NOTE"
	.sectionflags	@"SHF_NOTE_NV_CUINFO"
        /*0018*/ 	.short	0x0002
        /*001a*/ 	.short	0x0064
        /*001c*/ 	.short	0x0082
	.zero		2


//--------------------- .nv.info                  --------------------------
	.section	.nv.info,"",@"SHT_CUDA_INFO"
	.align	4


	//----- nvinfo : EIATTR_REGCOUNT
	.align		4
        /*0000*/ 	.byte	0x04, 0x2f
        /*0002*/ 	.short	(.L_1 - .L_0)
	.align		4
.L_0:
        /*0004*/ 	.word	index@(_Z32ldmatrix_load_correctness_kernelPKtPiS1_S1_)
        /*0008*/ 	.word	0x00000020


	//----- nvinfo : EIATTR_FRAME_SIZE
	.align		4
.L_1:
        /*000c*/ 	.byte	0x04, 0x11
        /*000e*/ 	.short	(.L_3 - .L_2)
	.align		4
.L_2:
        /*0010*/ 	.word	index@(_Z32ldmatrix_load_correctness_kernelPKtPiS1_S1_)
        /*0014*/ 	.word	0x00000000


	//----- nvinfo : EIATTR_MIN_STACK_SIZE
	.align		4
.L_3:
        /*0018*/ 	.byte	0x04, 0x12
        /*001a*/ 	.short	(.L_5 - .L_4)
	.align		4
.L_4:
        /*001c*/ 	.word	index@(_Z32ldmatrix_load_correctness_kernelPKtPiS1_S1_)
        /*0020*/ 	.word	0x00000000
.L_5:


//--------------------- .nv.compat                --------------------------
	.section	.nv.compat,"",@"SHT_CUDA_COMPAT_INFO"
	.align	4
        /*0000*/ 	.byte	0x02, 0x09, 0x00, 0x00, 0x02, 0x02, 0x01, 0x00, 0x02, 0x05, 0x05, 0x00, 0x03, 0x07, 0x01, 0x01
        /*0010*/ 	.byte	0x02, 0x03, 0x00, 0x00, 0x02, 0x06, 0x01, 0x00, 0x04, 0x0b, 0x08, 0x00, 0x09, 0x00, 0x00, 0x00
        /*0020*/ 	.byte	0x00, 0x00, 0x00, 0x00


//--------------------- .nv.info._Z32ldmatrix_load_correctness_kernelPKtPiS1_S1_ --------------------------
	.section	.nv.info._Z32ldmatrix_load_correctness_kernelPKtPiS1_S1_,"",@"SHT_CUDA_INFO"
	.sectionflags	@""
	.align	4


	//----- nvinfo : EIATTR_CUDA_API_VERSION
	.align		4
        /*0000*/ 	.byte	0x04, 0x37
        /*0002*/ 	.short	(.L_7 - .L_6)
.L_6:
        /*0004*/ 	.word	0x00000082


	//----- nvinfo : EIATTR_KPARAM_INFO
	.align		4
.L_7:
        /*0008*/ 	.byte	0x04, 0x17
        /*000a*/ 	.short	(.L_9 - .L_8)
.L_8:
        /*000c*/ 	.word	0x00000000
        /*0010*/ 	.short	0x0003
        /*0012*/ 	.short	0x0018
        /*0014*/ 	.byte	0x00, 0xf5, 0x21, 0x00


	//----- nvinfo : EIATTR_KPARAM_INFO
	.align		4
.L_9:
        /*0018*/ 	.byte	0x04, 0x17
        /*001a*/ 	.short	(.L_11 - .L_10)
.L_10:
        /*001c*/ 	.word	0x00000000
        /*0020*/ 	.short	0x0002
        /*0022*/ 	.short	0x0010
        /*0024*/ 	.byte	0x00, 0xf5, 0x21, 0x00


	//----- nvinfo : EIATTR_KPARAM_INFO
	.align		4
.L_11:
        /*0028*/ 	.byte	0x04, 0x17
        /*002a*/ 	.short	(.L_13 - .L_12)
.L_12:
        /*002c*/ 	.word	0x00000000
        /*0030*/ 	.short	0x0001
        /*0032*/ 	.short	0x0008
        /*0034*/ 	.byte	0x00, 0xf5, 0x21, 0x00


	//----- nvinfo : EIATTR_KPARAM_INFO
	.align		4
.L_13:
        /*0038*/ 	.byte	0x04, 0x17
        /*003a*/ 	.short	(.L_15 - .L_14)
.L_14:
        /*003c*/ 	.word	0x00000000
        /*0040*/ 	.short	0x0000
        /*0042*/ 	.short	0x0000
        /*0044*/ 	.byte	0x00, 0xf5, 0x21, 0x00


	//----- nvinfo : EIATTR_SPARSE_MMA_MASK
	.align		4
.L_15:
        /*0048*/ 	.byte	0x03, 0x50
        /*004a*/ 	.short	0x0000


	//----- nvinfo : EIATTR_MAXREG_COUNT
	.align		4
        /*004c*/ 	.byte	0x03, 0x1b
        /*004e*/ 	.short	0x00ff


	//----- nvinfo : EIATTR_NUM_BARRIERS
	.align		4
        /*0050*/ 	.byte	0x02, 0x4c
        /*0052*/ 	.byte	0x01
	.zero		1


	//----- nvinfo : EIATTR_MERCURY_ISA_VERSION
	.align		4
        /*0054*/ 	.byte	0x03, 0x5f
        /*0056*/ 	.short	0x0101


	//----- nvinfo : EIATTR_VRC_CTA_INIT_COUNT
	.align		4
        /*0058*/ 	.byte	0x02, 0x4a
	.zero		1
	.zero		1


	//----- nvinfo : EIATTR_EXIT_INSTR_OFFSETS
	.align		4
        /*005c*/ 	.byte	0x04, 0x1c
        /*005e*/ 	.short	(.L_17 - .L_16)


	//   ....[0]....
.L_16:
        /*0060*/ 	.word	0x00000940


	//   ....[1]....
        /*0064*/ 	.word	0x000009b0


	//----- nvinfo : EIATTR_CBANK_PARAM_SIZE
	.align		4
.L_17:
        /*0068*/ 	.byte	0x03, 0x19
        /*006a*/ 	.short	0x0020


	//----- nvinfo : EIATTR_PARAM_CBANK
	.align		4
        /*006c*/ 	.byte	0x04, 0x0a
        /*006e*/ 	.short	(.L_19 - .L_18)
	.align		4
.L_18:
        /*0070*/ 	.word	index@(.nv.constant0._Z32ldmatrix_load_correctness_kernelPKtPiS1_S1_)
        /*0074*/ 	.short	0x0380
        /*0076*/ 	.short	0x0020


	//----- nvinfo : EIATTR_SW_WAR
	.align		4
.L_19:
        /*0078*/ 	.byte	0x04, 0x36
        /*007a*/ 	.short	(.L_21 - .L_20)
.L_20:
        /*007c*/ 	.word	0x00000008
.L_21:


//--------------------- .nv.callgraph             --------------------------
	.section	.nv.callgraph,"",@"SHT_CUDA_CALLGRAPH"
	.align	4
	.sectionentsize	8
	.align		4
        /*0000*/ 	.word	0x00000000
	.align		4
        /*0004*/ 	.word	0xffffffff
	.align		4
        /*0008*/ 	.word	0x00000000
	.align		4
        /*000c*/ 	.word	0xfffffffe
	.align		4
        /*0010*/ 	.word	0x00000000
	.align		4
        /*0014*/ 	.word	0xfffffffd
	.align		4
        /*0018*/ 	.word	0x00000000
	.align		4
        /*001c*/ 	.word	0xfffffffc


//--------------------- .text._Z32ldmatrix_load_correctness_kernelPKtPiS1_S1_ --------------------------
	.section	.text._Z32ldmatrix_load_correctness_kernelPKtPiS1_S1_,"ax",@progbits
	.align	128
        .global         _Z32ldmatrix_load_correctness_kernelPKtPiS1_S1_
        .type           _Z32ldmatrix_load_correctness_kernelPKtPiS1_S1_,@function
        .size           _Z32ldmatrix_load_correctness_kernelPKtPiS1_S1_,(.L_x_1 - _Z32ldmatrix_load_correctness_kernelPKtPiS1_S1_)
        .other          _Z32ldmatrix_load_correctness_kernelPKtPiS1_S1_,@"STO_CUDA_ENTRY STV_DEFAULT"
_Z32ldmatrix_load_correctness_kernelPKtPiS1_S1_:
.text._Z32ldmatrix_load_correctness_kernelPKtPiS1_S1_:
[----:B------:R-:W-:Y:S01]  /*0000*/  LDC R1, c[0x0][0x37c] ;  /* 0x0000df00ff017b82 */ /* 0x000fe20000000800 */
[----:B------:R-:W0:Y:S01]  /*0010*/  S2R R2, SR_TID.X ;  /* 0x0000000000027919 */ /* 0x000e220000002100 */
[----:B------:R-:W1:Y:S01]  /*0020*/  LDCU.64 UR4, c[0x0][0x380] ;  /* 0x00007000ff0477ac */ /* 0x000e620008000a00 */
[----:B------:R-:W2:Y:S01]  /*0030*/  LDCU.64 UR6, c[0x0][0x358] ;  /* 0x00006b00ff0677ac */ /* 0x000ea20008000a00 */
[----:B0-----:R-:W-:-:S05]  /*0040*/  IMAD.SHL.U32 R0, R2, 0x2, RZ ;  /* 0x0000000202007824 */ /* 0x001fca00078e00ff */
[----:B------:R-:W-:-:S04]  /*0050*/  LOP3.LUT R0, R0, 0x3e, RZ, 0xc0, !PT ;  /* 0x0000003e00007812 */ /* 0x000fc800078ec0ff */
[----:B-1----:R-:W-:-:S05]  /*0060*/  IADD3 R4, P0, PT, R0, UR4, RZ ;  /* 0x0000000400047c10 */ /* 0x002fca000ff1e0ff */
[----:B------:R-:W-:-:S05]  /*0070*/  IMAD.X R5, RZ, RZ, UR5, P0 ;  /* 0x00000005ff057e24 */ /* 0x000fca00080e06ff */
[----:B--2---:R-:W2:Y:S04]  /*0080*/  LDG.E.U16.CONSTANT R6, desc[UR6][R4.64] ;  /* 0x0000000604067981 */ /* 0x004ea8000c1e9500 */
[----:B------:R-:W3:Y:S04]  /*0090*/  LDG.E.U16.CONSTANT R12, desc[UR6][R4.64+0x40] ;  /* 0x00004006040c7981 */ /* 0x000ee8000c1e9500 */
[----:B------:R-:W4:Y:S04]  /*00a0*/  LDG.E.U16.CONSTANT R14, desc[UR6][R4.64+0x80] ;  /* 0x00008006040e7981 */ /* 0x000f28000c1e9500 */
[----:B------:R-:W5:Y:S04]  /*00b0*/  LDG.E.U16.CONSTANT R15, desc[UR6][R4.64+0xc0] ;  /* 0x0000c006040f7981 */ /* 0x000f68000c1e9500 */
[----:B------:R-:W5:Y:S04]  /*00c0*/  LDG.E.U16.CONSTANT R9, desc[UR6][R4.64+0x100] ;  /* 0x0001000604097981 */ /* 0x000f68000c1e9500 */
[----:B------:R-:W5:Y:S04]  /*00d0*/  LDG.E.U16.CONSTANT R8, desc[UR6][R4.64+0x140] ;  /* 0x0001400604087981 */ /* 0x000f68000c1e9500 */
[----:B------:R-:W5:Y:S04]  /*00e0*/  LDG.E.U16.CONSTANT R3, desc[UR6][R4.64+0x180] ;  /* 0x0001800604037981 */ /* 0x000f68000c1e9500 */
[----:B------:R0:W5:Y:S01]  /*00f0*/  LDG.E.U16.CONSTANT R10, desc[UR6][R4.64+0x1c0] ;  /* 0x0001c006040a7981 */ /* 0x000162000c1e9500 */
[----:B------:R-:W1:Y:S01]  /*0100*/  S2UR UR5, SR_CgaCtaId ;  /* 0x00000000000579c3 */ /* 0x000e620000008800 */
[C---:B------:R-:W-:Y:S01]  /*0110*/  LOP3.LUT R0, R2.reuse, 0x1f, RZ, 0xc0, !PT ;  /* 0x0000001f02007812 */ /* 0x040fe200078ec0ff */
[----:B------:R-:W-:Y:S01]  /*0120*/  UMOV UR4, 0x400 ;  /* 0x0000040000047882 */ /* 0x000fe20000000000 */
[----:B------:R-:W-:-:S02]  /*0130*/  LOP3.LUT R7, R2, 0xf, RZ, 0xc0, !PT ;  /* 0x0000000f02077812 */ /* 0x000fc400078ec0ff */
[C---:B------:R-:W-:Y:S02]  /*0140*/  LOP3.LUT R11, R0.reuse, 0x60, RZ, 0xfc, !PT ;  /* 0x00000060000b7812 */ /* 0x040fe400078efcff */
[--C-:B------:R-:W-:Y:S02]  /*0150*/  LOP3.LUT R7, R7, 0x10, R2.reuse, 0xf8, !PT ;  /* 0x0000001007077812 */ /* 0x100fe400078ef802 */
[----:B------:R-:W-:Y:S02]  /*0160*/  LOP3.LUT R13, R11, 0x70, RZ, 0xc0, !PT ;  /* 0x000000700b0d7812 */ /* 0x000fe400078ec0ff */
[----:B0-----:R-:W-:Y:S02]  /*0170*/  LOP3.LUT R5, R0, 0xa0, RZ, 0xfc, !PT ;  /* 0x000000a000057812 */ /* 0x001fe400078efcff */
[----:B------:R-:W-:Y:S02]  /*0180*/  LOP3.LUT R13, R13, 0xf, R2, 0xf8, !PT ;  /* 0x0000000f0d0d7812 */ /* 0x000fe400078ef802 */
[----:B------:R-:W-:-:S04]  /*0190*/  LOP3.LUT R5, R5, 0xb0, RZ, 0xc0, !PT ;  /* 0x000000b005057812 */ /* 0x000fc800078ec0ff */
[----:B------:R-:W-:Y:S01]  /*01a0*/  LOP3.LUT R5, R5, 0xf, R2, 0xf8, !PT ;  /* 0x0000000f05057812 */ /* 0x000fe200078ef802 */
[----:B-1----:R-:W-:-:S06]  /*01b0*/  ULEA UR4, UR5, UR4, 0x18 ;  /* 0x0000000405047291 */ /* 0x002fcc000f8ec0ff */
[----:B------:R-:W-:Y:S02]  /*01c0*/  LEA R11, R7, UR4, 0x1 ;  /* 0x00000004070b7c11 */ /* 0x000fe4000f8e08ff */
[----:B------:R-:W-:Y:S02]  /*01d0*/  LEA R4, R13, UR4, 0x1 ;  /* 0x000000040d047c11 */ /* 0x000fe4000f8e08ff */
[C---:B------:R-:W-:Y:S02]  /*01e0*/  LOP3.LUT R7, R0.reuse, 0xc0, RZ, 0xfc, !PT ;  /* 0x000000c000077812 */ /* 0x040fe400078efcff */
[C---:B------:R-:W-:Y:S01]  /*01f0*/  LOP3.LUT R13, R0.reuse, 0xe0, RZ, 0xfc, !PT ;  /* 0x000000e0000d7812 */ /* 0x040fe200078efcff */
[----:B------:R-:W-:Y:S01]  /*0200*/  IMAD R0, R0, 0x64, RZ ;  /* 0x0000006400007824 */ /* 0x000fe200078e02ff */
[----:B------:R-:W-:Y:S02]  /*0210*/  LOP3.LUT R7, R7, 0xd0, RZ, 0xc0, !PT ;  /* 0x000000d007077812 */ /* 0x000fe400078ec0ff */
[----:B------:R-:W-:-:S02]  /*0220*/  LOP3.LUT R13, R13, 0xf0, RZ, 0xc0, !PT ;  /* 0x000000f00d0d7812 */ /* 0x000fc400078ec0ff */
[--C-:B------:R-:W-:Y:S02]  /*0230*/  LOP3.LUT R7, R7, 0xf, R2.reuse, 0xf8, !PT ;  /* 0x0000000f07077812 */ /* 0x100fe400078ef802 */
[----:B------:R-:W-:Y:S02]  /*0240*/  LOP3.LUT R13, R13, 0xf, R2, 0xf8, !PT ;  /* 0x0000000f0d0d7812 */ /* 0x000fe400078ef802 */
[----:B------:R-:W-:Y:S02]  /*0250*/  LEA R19, R5, UR4, 0x1 ;  /* 0x0000000405137c11 */ /* 0x000fe4000f8e08ff */
[----:B------:R-:W-:Y:S02]  /*0260*/  LEA R18, R7, UR4, 0x1 ;  /* 0x0000000407127c11 */ /* 0x000fe4000f8e08ff */
[----:B------:R-:W-:Y:S01]  /*0270*/  LEA R21, R13, UR4, 0x1 ;  /* 0x000000040d157c11 */ /* 0x000fe2000f8e08ff */
[----:B--2---:R0:W-:Y:S04]  /*0280*/  STS.U16 [R11], R6 ;  /* 0x000000060b007388 */ /* 0x0041e80000000400 */
[----:B---3--:R1:W-:Y:S04]  /*0290*/  STS.U16 [R11+0x40], R12 ;  /* 0x0000400c0b007388 */ /* 0x0083e80000000400 */
[----:B----4-:R-:W-:Y:S01]  /*02a0*/  STS.U16 [R11+0x80], R14 ;  /* 0x0000800e0b007388 */ /* 0x010fe20000000400 */
[----:B0-----:R-:W-:-:S03]  /*02b0*/  IMAD.SHL.U32 R6, R2, 0x20, RZ ;  /* 0x0000002002067824 */ /* 0x001fc600078e00ff */
[----:B-----5:R0:W-:Y:S01]  /*02c0*/  STS.U16 [R4], R15 ;  /* 0x0000000f04007388 */ /* 0x0201e20000000400 */
[----:B-1----:R-:W1:Y:S01]  /*02d0*/  LDC.64 R12, c[0x0][0x388] ;  /* 0x0000e200ff0c7b82 */ /* 0x002e620000000a00 */
[----:B------:R-:W-:Y:S02]  /*02e0*/  LOP3.LUT R17, R6, 0x1e0, RZ, 0xc0, !PT ;  /* 0x000001e006117812 */ /* 0x000fe400078ec0ff */
[----:B------:R2:W-:Y:S04]  /*02f0*/  STS.U16 [R11+0x100], R9 ;  /* 0x000100090b007388 */ /* 0x0005e80000000400 */
[----:B------:R-:W-:Y:S01]  /*0300*/  STS.U16 [R19], R8 ;  /* 0x0000000813007388 */ /* 0x000fe20000000400 */
[----:B0-----:R-:W-:Y:S01]  /*0310*/  LOP3.LUT R4, R17, 0x10, R2, 0xf8, !PT ;  /* 0x0000001011047812 */ /* 0x001fe200078ef802 */
[----:B------:R-:W0:Y:S02]  /*0320*/  LDC.64 R14, c[0x0][0x390] ;  /* 0x0000e400ff0e7b82 */ /* 0x000e240000000a00 */
[----:B------:R-:W-:Y:S01]  /*0330*/  STS.U16 [R18], R3 ;  /* 0x0000000312007388 */ /* 0x000fe20000000400 */
[----:B------:R-:W-:-:S03]  /*0340*/  IMAD.SHL.U32 R2, R2, 0x8, RZ ;  /* 0x0000000802027824 */ /* 0x000fc600078e00ff */
[----:B------:R-:W-:Y:S02]  /*0350*/  STS.U16 [R21], R10 ;  /* 0x0000000a15007388 */ /* 0x000fe40000000400 */
[----:B--2---:R-:W-:Y:S01]  /*0360*/  LOP3.LUT R9, R2, 0xf8, RZ, 0xc0, !PT ;  /* 0x000000f802097812 */ /* 0x004fe200078ec0ff */
[----:B------:R-:W-:Y:S06]  /*0370*/  BAR.SYNC.DEFER_BLOCKING 0x0 ;  /* 0x0000000000007b1d */ /* 0x000fec0000010000 */
[----:B------:R-:W2:Y:S02]  /*0380*/  LDSM.16.MT88.4 R4, [R4+UR4] ;  /* 0x000000040404783b */ /* 0x000ea40008004200 */
[----:B--2---:R-:W-:-:S02]  /*0390*/  LOP3.LUT P2, RZ, R4, 0xff00, RZ, 0xc0, !PT ;  /* 0x0000ff0004ff7812 */ /* 0x004fc4000784c0ff */
[C---:B------:R-:W-:Y:S02]  /*03a0*/  ISETP.GT.U32.AND P3, PT, R4.reuse, 0xffffff, PT ;  /* 0x00ffffff0400780c */ /* 0x040fe40003f64070 */
[C---:B------:R-:W-:Y:S02]  /*03b0*/  LOP3.LUT P0, RZ, R5.reuse, 0xff00, RZ, 0xc0, !PT ;  /* 0x0000ff0005ff7812 */ /* 0x040fe4000780c0ff */
[----:B------:R-:W-:Y:S02]  /*03c0*/  ISETP.GT.U32.AND P1, PT, R5, 0xffffff, PT ;  /* 0x00ffffff0500780c */ /* 0x000fe40003f24070 */
[----:B------:R-:W-:Y:S02]  /*03d0*/  LOP3.LUT R21, R4, 0xf, RZ, 0xc0, !PT ;  /* 0x0000000f04157812 */ /* 0x000fe400078ec0ff */
[----:B------:R-:W-:Y:S02]  /*03e0*/  SHF.R.U32.HI R23, RZ, 0x14, R4 ;  /* 0x00000014ff177819 */ /* 0x000fe40000011604 */
[----:B------:R-:W-:Y:S01]  /*03f0*/  ISETP.GT.U32.AND P4, PT, R6, 0xffffff, PT ;  /* 0x00ffffff0600780c */ /* 0x000fe20003f84070 */
[----:B------:R-:W2:Y:S01]  /*0400*/  @!P2 LDC.64 R16, c[0x0][0x398] ;  /* 0x0000e600ff10ab82 */ /* 0x000ea20000000a00 */
[----:B------:R-:W-:Y:S01]  /*0410*/  @!P2 LOP3.LUT R3, R4, 0xf0, RZ, 0xc0, !PT ;  /* 0x000000f00403a812 */ /* 0x000fe200078ec0ff */
[C---:B------:R-:W-:Y:S01]  /*0420*/  @!P3 VIADD R27, R0.reuse, 0x1 ;  /* 0x00000001001bb836 */ /* 0x040fe20000000000 */
[----:B------:R-:W-:Y:S01]  /*0430*/  SHF.R.U32.HI R22, RZ, 0x4, R6 ;  /* 0x00000004ff167819 */ /* 0x000fe20000011606 */
[----:B------:R-:W-:Y:S01]  /*0440*/  @!P0 VIADD R29, R0, 0x2 ;  /* 0x00000002001d8836 */ /* 0x000fe20000000000 */
[----:B------:R-:W-:Y:S01]  /*0450*/  @!P2 LOP3.LUT R19, R3, 0xf, R4, 0xf8, !PT ;  /* 0x0000000f0313a812 */ /* 0x000fe200078ef804 */
[----:B-1----:R-:W-:Y:S01]  /*0460*/  IMAD.WIDE.U32 R2, R9, 0x4, R12 ;  /* 0x0000000409027825 */ /* 0x002fe200078e000c */
[----:B------:R-:W-:Y:S01]  /*0470*/  @!P0 LOP3.LUT R18, R5, 0xf0, RZ, 0xc0, !PT ;  /* 0x000000f005128812 */ /* 0x000fe200078ec0ff */
[----:B------:R-:W1:Y:S02]  /*0480*/  @!P3 LDC.64 R10, c[0x0][0x398] ;  /* 0x0000e600ff0abb82 */ /* 0x000e640000000a00 */
[----:B0-----:R-:W-:-:S06]  /*0490*/  IMAD.WIDE.U32 R8, R9, 0x4, R14 ;  /* 0x0000000409087825 */ /* 0x001fcc00078e000e */
[----:B------:R-:W0:Y:S01]  /*04a0*/  @!P0 LDC.64 R12, c[0x0][0x398] ;  /* 0x0000e600ff0c8b82 */ /* 0x000e220000000a00 */
[----:B--2---:R-:W-:Y:S01]  /*04b0*/  @!P2 IMAD.WIDE.U32 R14, R19, 0x4, R16 ;  /* 0x00000004130ea825 */ /* 0x004fe200078e0010 */
[--C-:B------:R-:W-:Y:S02]  /*04c0*/  SHF.R.U32.HI R16, RZ, 0x10, R4.reuse ;  /* 0x00000010ff107819 */ /* 0x100fe40000011604 */
[----:B------:R-:W-:Y:S02]  /*04d0*/  SHF.R.U32.HI R17, RZ, 0x4, R4 ;  /* 0x00000004ff117819 */ /* 0x000fe40000011604 */
[----:B------:R-:W-:Y:S02]  /*04e0*/  @!P3 LOP3.LUT R25, R16, 0xf0, RZ, 0xc0, !PT ;  /* 0x000000f01019b812 */ /* 0x000fe400078ec0ff */
[----:B------:R-:W-:Y:S02]  /*04f0*/  LOP3.LUT R19, R17, 0xfff, RZ, 0xc0, !PT ;  /* 0x00000fff11137812 */ /* 0x000fe400078ec0ff */
[----:B------:R-:W-:-:S02]  /*0500*/  @!P3 LOP3.LUT R17, R25, 0xf, R16, 0xf8, !PT ;  /* 0x0000000f1911b812 */ /* 0x000fc400078ef810 */
[----:B------:R-:W-:Y:S01]  /*0510*/  LOP3.LUT R25, R16, 0xf, RZ, 0xc0, !PT ;  /* 0x0000000f10197812 */ /* 0x000fe200078ec0ff */
[----:B------:R2:W-:Y:S01]  /*0520*/  STG.E desc[UR6][R2.64], R19 ;  /* 0x0000001302007986 */ /* 0x0005e2000c101906 */
[----:B------:R-:W-:Y:S01]  /*0530*/  SHF.R.U32.HI R4, RZ, 0x4, R5 ;  /* 0x00000004ff047819 */ /* 0x000fe20000011605 */
[----:B-1----:R-:W-:Y:S02]  /*0540*/  @!P3 IMAD.WIDE.U32 R16, R17, 0x4, R10 ;  /* 0x000000041110b825 */ /* 0x002fe400078e000a */
[----:B------:R-:W1:Y:S01]  /*0550*/  @!P1 LDC.64 R10, c[0x0][0x398] ;  /* 0x0000e600ff0a9b82 */ /* 0x000e620000000a00 */
[----:B------:R3:W-:Y:S04]  /*0560*/  STG.E desc[UR6][R8.64], R21 ;  /* 0x0000001508007986 */ /* 0x0007e8000c101906 */
[----:B------:R4:W-:Y:S01]  /*0570*/  @!P2 STG.E desc[UR6][R14.64], R0 ;  /* 0x000000000e00a986 */ /* 0x0009e2000c101906 */
[----:B------:R-:W-:-:S02]  /*0580*/  LOP3.LUT P2, RZ, R6, 0xff00, RZ, 0xc0, !PT ;  /* 0x0000ff0006ff7812 */ /* 0x000fc4000784c0ff */
[----:B--2---:R-:W-:Y:S01]  /*0590*/  LOP3.LUT R19, R4, 0xfff, RZ, 0xc0, !PT ;  /* 0x00000fff04137812 */ /* 0x004fe200078ec0ff */
[----:B------:R2:W-:Y:S04]  /*05a0*/  STG.E desc[UR6][R2.64+0x4], R23 ;  /* 0x0000041702007986 */ /* 0x0005e8000c101906 */
[----:B------:R-:W-:Y:S01]  /*05b0*/  STG.E desc[UR6][R8.64+0x4], R25 ;  /* 0x0000041908007986 */ /* 0x000fe2000c101906 */
[----:B---3--:R-:W-:Y:S02]  /*05c0*/  LOP3.LUT R21, R5, 0xf, RZ, 0xc0, !PT ;  /* 0x0000000f05157812 */ /* 0x008fe400078ec0ff */
[----:B----4-:R-:W-:Y:S01]  /*05d0*/  @!P0 LOP3.LUT R15, R18, 0xf, R5, 0xf8, !PT ;  /* 0x0000000f120f8812 */ /* 0x010fe200078ef805 */
[----:B------:R3:W-:Y:S01]  /*05e0*/  @!P3 STG.E desc[UR6][R16.64], R27 ;  /* 0x0000001b1000b986 */ /* 0x0007e2000c101906 */
[----:B------:R-:W-:-:S02]  /*05f0*/  LOP3.LUT P3, RZ, R7, 0xff00, RZ, 0xc0, !PT ;  /* 0x0000ff0007ff7812 */ /* 0x000fc4000786c0ff */
[----:B--2---:R-:W-:Y:S01]  /*0600*/  SHF.R.U32.HI R23, RZ, 0x10, R5 ;  /* 0x00000010ff177819 */ /* 0x004fe20000011605 */
[----:B0-----:R-:W-:Y:S01]  /*0610*/  @!P0 IMAD.WIDE.U32 R12, R15, 0x4, R12 ;  /* 0x000000040f0c8825 */ /* 0x001fe200078e000c */
[----:B------:R-:W-:Y:S01]  /*0620*/  SHF.R.U32.HI R18, RZ, 0x14, R5 ;  /* 0x00000014ff127819 */ /* 0x000fe20000011605 */
[----:B------:R-:W-:Y:S01]  /*0630*/  STG.E desc[UR6][R2.64+0x8], R19 ;  /* 0x0000081302007986 */ /* 0x000fe2000c101906 */
[C---:B------:R-:W-:Y:S02]  /*0640*/  @!P1 LOP3.LUT R4, R23.reuse, 0xf0, RZ, 0xc0, !PT ;  /* 0x000000f017049812 */ /* 0x040fe400078ec0ff */
[----:B------:R-:W-:Y:S01]  /*0650*/  LOP3.LUT R20, R23, 0xf, RZ, 0xc0, !PT ;  /* 0x0000000f17147812 */ /* 0x000fe200078ec0ff */
[----:B------:R-:W-:Y:S01]  /*0660*/  STG.E desc[UR6][R8.64+0x8], R21 ;  /* 0x0000081508007986 */ /* 0x000fe2000c101906 */
[----:B------:R-:W-:Y:S01]  /*0670*/  @!P1 LOP3.LUT R15, R4, 0xf, R23, 0xf8, !PT ;  /* 0x0000000f040f9812 */ /* 0x000fe200078ef817 */
[----:B---3--:R-:W-:Y:S01]  /*0680*/  @!P1 VIADD R27, R0, 0x3 ;  /* 0x00000003001b9836 */ /* 0x008fe20000000000 */
[----:B------:R-:W0:Y:S01]  /*0690*/  @!P2 LDC.64 R4, c[0x0][0x398] ;  /* 0x0000e600ff04ab82 */ /* 0x000e220000000a00 */
[----:B------:R2:W-:Y:S01]  /*06a0*/  @!P0 STG.E desc[UR6][R12.64], R29 ;  /* 0x0000001d0c008986 */ /* 0x0005e2000c101906 */
[----:B------:R-:W-:Y:S01]  /*06b0*/  SHF.R.U32.HI R16, RZ, 0x10, R6 ;  /* 0x00000010ff107819 */ /* 0x000fe20000011606 */
[----:B-1----:R-:W-:Y:S01]  /*06c0*/  @!P1 IMAD.WIDE.U32 R14, R15, 0x4, R10 ;  /* 0x000000040f0e9825 */ /* 0x002fe200078e000a */
[C---:B------:R-:W-:Y:S01]  /*06d0*/  @!P2 LOP3.LUT R17, R6.reuse, 0xf0, RZ, 0xc0, !PT ;  /* 0x000000f00611a812 */ /* 0x040fe200078ec0ff */
[----:B------:R1:W-:Y:S01]  /*06e0*/  STG.E desc[UR6][R2.64+0xc], R18 ;  /* 0x00000c1202007986 */ /* 0x0003e2000c101906 */
[----:B------:R-:W-:-:S02]  /*06f0*/  LOP3.LUT R23, R6, 0xf, RZ, 0xc0, !PT ;  /* 0x0000000f06177812 */ /* 0x000fc400078ec0ff */
[----:B------:R-:W3:Y:S01]  /*0700*/  @!P4 LDC.64 R10, c[0x0][0x398] ;  /* 0x0000e600ff0acb82 */ /* 0x000ee20000000a00 */
[----:B------:R4:W-:Y:S01]  /*0710*/  STG.E desc[UR6][R8.64+0xc], R20 ;  /* 0x00000c1408007986 */ /* 0x0009e2000c101906 */
[--C-:B------:R-:W-:Y:S02]  /*0720*/  @!P2 LOP3.LUT R24, R17, 0xf, R6.reuse, 0xf8, !PT ;  /* 0x0000000f1118a812 */ /* 0x100fe400078ef806 */
[----:B------:R-:W-:Y:S01]  /*0730*/  SHF.R.U32.HI R25, RZ, 0x14, R6 ;  /* 0x00000014ff197819 */ /* 0x000fe20000011606 */
[----:B------:R5:W-:Y:S01]  /*0740*/  @!P1 STG.E desc[UR6][R14.64], R27 ;  /* 0x0000001b0e009986 */ /* 0x000be2000c101906 */
[----:B--2---:R-:W-:Y:S02]  /*0750*/  LOP3.LUT R29, R22, 0xfff, RZ, 0xc0, !PT ;  /* 0x00000fff161d7812 */ /* 0x004fe400078ec0ff */
[----:B------:R-:W2:Y:S01]  /*0760*/  @!P3 LDC.64 R12, c[0x0][0x398] ;  /* 0x0000e600ff0cbb82 */ /* 0x000ea20000000a00 */
[----:B-1----:R-:W-:Y:S02]  /*0770*/  @!P3 LOP3.LUT R18, R7, 0xf0, RZ, 0xc0, !PT ;  /* 0x000000f00712b812 */ /* 0x002fe400078ec0ff */
[----:B------:R-:W-:Y:S01]  /*0780*/  SHF.R.U32.HI R6, RZ, 0x4, R7 ;  /* 0x00000004ff067819 */ /* 0x000fe20000011607 */
[----:B------:R-:W-:Y:S01]  /*0790*/  STG.E desc[UR6][R2.64+0x10], R29 ;  /* 0x0000101d02007986 */ /* 0x000fe2000c101906 */
[----:B----4-:R-:W-:-:S02]  /*07a0*/  @!P4 LOP3.LUT R20, R16, 0xf0, RZ, 0xc0, !PT ;  /* 0x000000f01014c812 */ /* 0x010fc400078ec0ff */
[----:B------:R-:W-:Y:S01]  /*07b0*/  @!P3 LOP3.LUT R21, R18, 0xf, R7, 0xf8, !PT ;  /* 0x0000000f1215b812 */ /* 0x000fe200078ef807 */
[----:B0-----:R-:W-:Y:S01]  /*07c0*/  @!P2 IMAD.WIDE.U32 R4, R24, 0x4, R4 ;  /* 0x000000041804a825 */ /* 0x001fe200078e0004 */
[----:B------:R-:W-:Y:S01]  /*07d0*/  @!P4 LOP3.LUT R20, R20, 0xf, R16, 0xf8, !PT ;  /* 0x0000000f1414c812 */ /* 0x000fe200078ef810 */
[----:B------:R0:W-:Y:S01]  /*07e0*/  STG.E desc[UR6][R8.64+0x10], R23 ;  /* 0x0000101708007986 */ /* 0x0001e2000c101906 */
[C---:B------:R-:W-:Y:S01]  /*07f0*/  ISETP.GT.U32.AND P0, PT, R7.reuse, 0xffffff, PT ;  /* 0x00ffffff0700780c */ /* 0x040fe20003f04070 */
[----:B------:R-:W-:Y:S01]  /*0800*/  @!P2 VIADD R18, R0, 0x4 ;  /* 0x000000040012a836 */ /* 0x000fe20000000000 */
[----:B------:R-:W-:Y:S01]  /*0810*/  LOP3.LUT R16, R16, 0xf, RZ, 0xc0, !PT ;  /* 0x0000000f10107812 */ /* 0x000fe200078ec0ff */
[----:B-----5:R-:W-:Y:S01]  /*0820*/  @!P4 VIADD R15, R0, 0x5 ;  /* 0x00000005000fc836 */ /* 0x020fe20000000000 */
[----:B------:R-:W-:Y:S01]  /*0830*/  LOP3.LUT R17, R7, 0xf, RZ, 0xc0, !PT ;  /* 0x0000000f07117812 */ /* 0x000fe200078ec0ff */
[----:B---3--:R-:W-:Y:S01]  /*0840*/  @!P4 IMAD.WIDE.U32 R10, R20, 0x4, R10 ;  /* 0x00000004140ac825 */ /* 0x008fe200078e000a */
[--C-:B------:R-:W-:Y:S01]  /*0850*/  SHF.R.U32.HI R19, RZ, 0x14, R7.reuse ;  /* 0x00000014ff137819 */ /* 0x100fe20000011607 */
[----:B------:R1:W-:Y:S01]  /*0860*/  @!P2 STG.E desc[UR6][R4.64], R18 ;  /* 0x000000120400a986 */ /* 0x0003e2000c101906 */
[----:B------:R-:W-:-:S02]  /*0870*/  SHF.R.U32.HI R7, RZ, 0x10, R7 ;  /* 0x00000010ff077819 */ /* 0x000fc40000011607 */
[----:B------:R-:W-:Y:S01]  /*0880*/  LOP3.LUT R27, R6, 0xfff, RZ, 0xc0, !PT ;  /* 0x00000fff061b7812 */ /* 0x000fe200078ec0ff */
[----:B------:R1:W-:Y:S01]  /*0890*/  STG.E desc[UR6][R2.64+0x14], R25 ;  /* 0x0000141902007986 */ /* 0x0003e2000c101906 */
[----:B0-----:R-:W-:Y:S01]  /*08a0*/  LOP3.LUT R23, R7, 0xf, RZ, 0xc0, !PT ;  /* 0x0000000f07177812 */ /* 0x001fe200078ec0ff */
[----:B--2---:R-:W-:Y:S02]  /*08b0*/  @!P3 IMAD.WIDE.U32 R12, R21, 0x4, R12 ;  /* 0x00000004150cb825 */ /* 0x004fe400078e000c */
[----:B------:R1:W-:Y:S02]  /*08c0*/  STG.E desc[UR6][R8.64+0x14], R16 ;  /* 0x0000141008007986 */ /* 0x0003e4000c101906 */
[----:B------:R-:W-:Y:S02]  /*08d0*/  @!P3 VIADD R21, R0, 0x6 ;  /* 0x000000060015b836 */ /* 0x000fe40000000000 */
[----:B------:R1:W-:Y:S04]  /*08e0*/  @!P4 STG.E desc[UR6][R10.64], R15 ;  /* 0x0000000f0a00c986 */ /* 0x0003e8000c101906 */
[----:B------:R1:W-:Y:S04]  /*08f0*/  STG.E desc[UR6][R2.64+0x18], R27 ;  /* 0x0000181b02007986 */ /* 0x0003e8000c101906 */
[----:B------:R1:W-:Y:S04]  /*0900*/  STG.E desc[UR6][R8.64+0x18], R17 ;  /* 0x0000181108007986 */ /* 0x0003e8000c101906 */
[----:B------:R1:W-:Y:S04]  /*0910*/  @!P3 STG.E desc[UR6][R12.64], R21 ;  /* 0x000000150c00b986 */ /* 0x0003e8000c101906 */
[----:B------:R1:W-:Y:S04]  /*0920*/  STG.E desc[UR6][R2.64+0x1c], R19 ;  /* 0x00001c1302007986 */ /* 0x0003e8000c101906 */
[----:B------:R1:W-:Y:S01]  /*0930*/  STG.E desc[UR6][R8.64+0x1c], R23 ;  /* 0x00001c1708007986 */ /* 0x0003e2000c101906 */
[----:B------:R-:W-:Y:S05]  /*0940*/  @P0 EXIT ;  /* 0x000000000000094d */ /* 0x000fea0003800000 */
[----:B-1----:R-:W0:Y:S01]  /*0950*/  LDC.64 R2, c[0x0][0x398] ;  /* 0x0000e600ff027b82 */ /* 0x002e220000000a00 */
[----:B------:R-:W-:Y:S01]  /*0960*/  LOP3.LUT R4, R7, 0xf0, RZ, 0xc0, !PT ;  /* 0x000000f007047812 */ /* 0x000fe200078ec0ff */
[----:B------:R-:W-:-:S03]  /*0970*/  VIADD R5, R0, 0x7 ;  /* 0x0000000700057836 */ /* 0x000fc60000000000 */
[----:B------:R-:W-:-:S05]  /*0980*/  LOP3.LUT R7, R4, 0xf, R7, 0xf8, !PT ;  /* 0x0000000f04077812 */ /* 0x000fca00078ef807 */
[----:B0-----:R-:W-:-:S05]  /*0990*/  IMAD.WIDE.U32 R2, R7, 0x4, R2 ;  /* 0x0000000407027825 */ /* 0x001fca00078e0002 */
[----:B------:R-:W-:Y:S01]  /*09a0*/  STG.E desc[UR6][R2.64], R5 ;  /* 0x0000000502007986 */ /* 0x000fe2000c101906 */
[----:B------:R-:W-:Y:S05]  /*09b0*/  EXIT ;  /* 0x000000000000794d */ /* 0x000fea0003800000 */
.L_x_0:
[----:B------:R-:W-:-:S00]  /*09c0*/  BRA `(.L_x_0) ;  /* 0xfffffffc00fc7947 */ /* 0x000fc0000383ffff */
[----:B------:R-:W-:-:S00]  /*09d0*/  NOP ;  /* 0x0000000000007918 */ /* 0x000fc00000000000 */
        /* <DEDUP_REMOVED lines=10> */
.L_x_1:


//--------------------- .nv.shared._Z32ldmatrix_load_correctness_kernelPKtPiS1_S1_ --------------------------
	.section	.nv.shared._Z32ldmatrix_load_correctness_kernelPKtPiS1_S1_,"aw",@nobits
	.sectionflags	@""
	.align	2
.nv.shared._Z32ldmatrix_load_correctness_kernelPKtPiS1_S1_:
	.zero		1536


//--------------------- .nv.shared.reserved.0     --------------------------
	.section	.nv.shared.reserved.0,"aw",@nobits
	.weak		__nv_reservedSMEM_offset_0_alias
	.size		__nv_reservedSMEM_offset_0_alias, 0, 64
	.other		__nv_reservedSMEM_offset_0_alias,@"STO_CUDA_RESERVED_SHARED STV_DEFAULT"
__nv_reservedSMEM_offset_0_alias:
	.zero		0
	.zero		64


//--------------------- .nv.constant0._Z32ldmatrix_load_correctness_kernelPKtPiS1_S1_ --------------------------
	.section	.nv.constant0._Z32ldmatrix_load_correctness_kernelPKtPiS1_S1_,"a",@progbits
	.sectionflags	@""
	.align	4
.nv.constant0._Z32ldmatrix_load_correctness_kernelPKtPiS1_S1_:
	.zero		928


//--------------------- SYMBOLS --------------------------

	.type		.nv.reservedSmem.offset0,@object
	.size		.nv.reservedSmem.offset0,0x4
	.type		.nv.reservedSmem.cap,@object
	.size		.nv.reservedSmem.cap,0x4
